//
// Generated by NVIDIA NVVM Compiler
//
// Compiler Build ID: CL-36424714
// Cuda compilation tools, release 13.0, V13.0.88
// Based on NVVM 20.0.0
//

.version 9.0
.target sm_100
.address_size 64

	// .globl	_Z9vectorAddiPiS_

.visible .entry _Z9vectorAddiPiS_(
	.param .u32 _Z9vectorAddiPiS__param_0,
	.param .u64 .ptr .align 1 _Z9vectorAddiPiS__param_1,
	.param .u64 .ptr .align 1 _Z9vectorAddiPiS__param_2
)
{
	.reg .pred 	%p<2>;
	.reg .b32 	%r<9>;
	.reg .b64 	%rd<8>;

	ld.param.u32 	%r2, [_Z9vectorAddiPiS__param_0];
	ld.param.u64 	%rd1, [_Z9vectorAddiPiS__param_1];
	ld.param.u64 	%rd2, [_Z9vectorAddiPiS__param_2];
	mov.u32 	%r3, %ctaid.x;
	mov.u32 	%r4, %ntid.x;
	mov.u32 	%r5, %tid.x;
	mad.lo.s32 	%r1, %r3, %r4, %r5;
	setp.ge.s32 	%p1, %r1, %r2;
	@%p1 bra 	$L__BB0_2;
	cvta.to.global.u64 	%rd3, %rd1;
	cvta.to.global.u64 	%rd4, %rd2;
	mul.wide.s32 	%rd5, %r1, 4;
	add.s64 	%rd6, %rd3, %rd5;
	ld.global.u32 	%r6, [%rd6];
	add.s64 	%rd7, %rd4, %rd5;
	ld.global.u32 	%r7, [%rd7];
	add.s32 	%r8, %r7, %r6;
	st.global.u32 	[%rd7], %r8;
$L__BB0_2:
	ret;

}


// ===== COMPILED SASS (sm_100) =====

	.target	sm_100

	.elftype	@"ET_EXEC"


//--------------------- .note.nv.tkinfo           --------------------------
	.section	.note.nv.tkinfo,"",@"SHT_NOTE"
	.sectionflags	@"SHF_NOTE_NV_TKINFO"
	.tkinfo
        /*0018*/ 	.word	0x00000002
        /*0030*/ 	.string	""
        /*0030*/ 	.string	"ptxas"
        /*0030*/ 	.string	"Cuda compilation tools, release 13.0, V13.0.88"
        /*0030*/ 	.string	"Build cuda_13.0.r13.0/compiler.36424714_0"
        /*0030*/ 	.string	"-arch sm_100 -m 64 "



//--------------------- .note.nv.cuinfo           --------------------------
	.section	.note.nv.cuinfo,"",@"SHT_NOTE"
	.sectionflags	@"SHF_NOTE_NV_CUINFO"
        /*0018*/ 	.short	0x0002
        /*001a*/ 	.short	0x0064
        /*001c*/ 	.short	0x0082
	.zero		2


//--------------------- .nv.info                  --------------------------
	.section	.nv.info,"",@"SHT_CUDA_INFO"
	.align	4


	//----- nvinfo : EIATTR_REGCOUNT
	.align		4
        /*0000*/ 	.byte	0x04, 0x2f
        /*0002*/ 	.short	(.L_1 - .L_0)
	.align		4
.L_0:
        /*0004*/ 	.word	index@(_Z9vectorAddiPiS_)
        /*0008*/ 	.word	0x0000000a


	//----- nvinfo : EIATTR_FRAME_SIZE
	.align		4
.L_1:
        /*000c*/ 	.byte	0x04, 0x11
        /*000e*/ 	.short	(.L_3 - .L_2)
	.align		4
.L_2:
        /*0010*/ 	.word	index@(_Z9vectorAddiPiS_)
        /*0014*/ 	.word	0x00000000


	//----- nvinfo : EIATTR_MIN_STACK_SIZE
	.align		4
.L_3:
        /*0018*/ 	.byte	0x04, 0x12
        /*001a*/ 	.short	(.L_5 - .L_4)
	.align		4
.L_4:
        /*001c*/ 	.word	index@(_Z9vectorAddiPiS_)
        /*0020*/ 	.word	0x00000000
.L_5:


//--------------------- .nv.compat                --------------------------
	.section	.nv.compat,"",@"SHT_CUDA_COMPAT_INFO"
	.align	4
        /*0000*/ 	.byte	0x02, 0x09, 0x00, 0x00, 0x02, 0x02, 0x01, 0x00, 0x02, 0x05, 0x05, 0x00, 0x03, 0x07, 0x01, 0x01
        /*0010*/ 	.byte	0x02, 0x03, 0x00, 0x00, 0x02, 0x06, 0x01, 0x00, 0x04, 0x0b, 0x08, 0x00, 0x09, 0x00, 0x00, 0x00
        /*0020*/ 	.byte	0x00, 0x00, 0x00, 0x00


//--------------------- .nv.info._Z9vectorAddiPiS_ --------------------------
	.section	.nv.info._Z9vectorAddiPiS_,"",@"SHT_CUDA_INFO"
	.sectionflags	@""
	.align	4


	//----- nvinfo : EIATTR_CUDA_API_VERSION
	.align		4
        /*0000*/ 	.byte	0x04, 0x37
        /*0002*/ 	.short	(.L_7 - .L_6)
.L_6:
        /*0004*/ 	.word	0x00000082


	//----- nvinfo : EIATTR_KPARAM_INFO
	.align		4
.L_7:
        /*0008*/ 	.byte	0x04, 0x17
        /*000a*/ 	.short	(.L_9 - .L_8)
.L_8:
        /*000c*/ 	.word	0x00000000
        /*0010*/ 	.short	0x0002
        /*0012*/ 	.short	0x0010
        /*0014*/ 	.byte	0x00, 0xf5, 0x21, 0x00


	//----- nvinfo : EIATTR_KPARAM_INFO
	.align		4
.L_9:
        /*0018*/ 	.byte	0x04, 0x17
        /*001a*/ 	.short	(.L_11 - .L_10)
.L_10:
        /*001c*/ 	.word	0x00000000
        /*0020*/ 	.short	0x0001
        /*0022*/ 	.short	0x0008
        /*0024*/ 	.byte	0x00, 0xf5, 0x21, 0x00


	//----- nvinfo : EIATTR_KPARAM_INFO
	.align		4
.L_11:
        /*0028*/ 	.byte	0x04, 0x17
        /*002a*/ 	.short	(.L_13 - .L_12)
.L_12:
        /*002c*/ 	.word	0x00000000
        /*0030*/ 	.short	0x0000
        /*0032*/ 	.short	0x0000
        /*0034*/ 	.byte	0x00, 0xf0, 0x11, 0x00


	//----- nvinfo : EIATTR_SPARSE_MMA_MASK
	.align		4
.L_13:
        /*0038*/ 	.byte	0x03, 0x50
        /*003a*/ 	.short	0x0000


	//----- nvinfo : EIATTR_MAXREG_COUNT
	.align		4
        /*003c*/ 	.byte	0x03, 0x1b
        /*003e*/ 	.short	0x00ff


	//----- nvinfo : EIATTR_MERCURY_ISA_VERSION
	.align		4
        /*0040*/ 	.byte	0x03, 0x5f
        /*0042*/ 	.short	0x0101


	//----- nvinfo : EIATTR_VRC_CTA_INIT_COUNT
	.align		4
        /*0044*/ 	.byte	0x02, 0x4a
	.zero		1
	.zero		1


	//----- nvinfo : EIATTR_EXIT_INSTR_OFFSETS
	.align		4
        /*0048*/ 	.byte	0x04, 0x1c
        /*004a*/ 	.short	(.L_15 - .L_14)


	//   ....[0]....
.L_14:
        /*004c*/ 	.word	0x00000070


	//   ....[1]....
        /*0050*/ 	.word	0x00000110


	//----- nvinfo : EIATTR_CBANK_PARAM_SIZE
	.align		4
.L_15:
        /*0054*/ 	.byte	0x03, 0x19
        /*0056*/ 	.short	0x0018


	//----- nvinfo : EIATTR_PARAM_CBANK
	.align		4
        /*0058*/ 	.byte	0x04, 0x0a
        /*005a*/ 	.short	(.L_17 - .L_16)
	.align		4
.L_16:
        /*005c*/ 	.word	index@(.nv.constant0._Z9vectorAddiPiS_)
        /*0060*/ 	.short	0x0380
        /*0062*/ 	.short	0x0018


	//----- nvinfo : EIATTR_SW_WAR
	.align		4
.L_17:
        /*0064*/ 	.byte	0x04, 0x36
        /*0066*/ 	.short	(.L_19 - .L_18)
.L_18:
        /*0068*/ 	.word	0x00000008
.L_19:


//--------------------- .nv.callgraph             --------------------------
	.section	.nv.callgraph,"",@"SHT_CUDA_CALLGRAPH"
	.align	4
	.sectionentsize	8
	.align		4
        /*0000*/ 	.word	0x00000000
	.align		4
        /*0004*/ 	.word	0xffffffff
	.align		4
        /*0008*/ 	.word	0x00000000
	.align		4
        /*000c*/ 	.word	0xfffffffe
	.align		4
        /*0010*/ 	.word	0x00000000
	.align		4
        /*0014*/ 	.word	0xfffffffd
	.align		4
        /*0018*/ 	.word	0x00000000
	.align		4
        /*001c*/ 	.word	0xfffffffc


//--------------------- .text._Z9vectorAddiPiS_   --------------------------
	.section	.text._Z9vectorAddiPiS_,"ax",@progbits
	.align	128
        .global         _Z9vectorAddiPiS_
        .type           _Z9vectorAddiPiS_,@function
        .size           _Z9vectorAddiPiS_,(.L_x_1 - _Z9vectorAddiPiS_)
        .other          _Z9vectorAddiPiS_,@"STO_CUDA_ENTRY STV_DEFAULT"
_Z9vectorAddiPiS_:
.text._Z9vectorAddiPiS_:
[----:B------:R-:W-:Y:S01]  /*0000*/  LDC R1, c[0x0][0x37c] ;  /* 0x0000df00ff017b82 */ /* 0x000fe20000000800 */
[----:B------:R-:W0:Y:S07]  /*0010*/  S2R R0, SR_TID.X ;  /* 0x0000000000007919 */ /* 0x000e2e0000002100 */
[----:B------:R-:W0:Y:S01]  /*0020*/  S2UR UR4, SR_CTAID.X ;  /* 0x00000000000479c3 */ /* 0x000e220000002500 */
[----:B------:R-:W1:Y:S07]  /*0030*/  LDCU UR5, c[0x0][0x380] ;  /* 0x00007000ff0577ac */ /* 0x000e6e0008000800 */
[----:B------:R-:W0:Y:S02]  /*0040*/  LDC R7, c[0x0][0x360] ;  /* 0x0000d800ff077b82 */ /* 0x000e240000000800 */
[----:B0-----:R-:W-:-:S05]  /*0050*/  IMAD R7, R7, UR4, R0 ;  /* 0x0000000407077c24 */ /* 0x001fca000f8e0200 */
[----:B-1----:R-:W-:-:S13]  /*0060*/  ISETP.GE.AND P0, PT, R7, UR5, PT ;  /* 0x0000000507007c0c */ /* 0x002fda000bf06270 */
[----:B------:R-:W-:Y:S05]  /*0070*/  @P0 EXIT ;  /* 0x000000000000094d */ /* 0x000fea0003800000 */
[----:B------:R-:W0:Y:S01]  /*0080*/  LDC.64 R2, c[0x0][0x388] ;  /* 0x0000e200ff027b82 */ /* 0x000e220000000a00 */
[----:B------:R-:W1:Y:S07]  /*0090*/  LDCU.64 UR4, c[0x0][0x358] ;  /* 0x00006b00ff0477ac */ /* 0x000e6e0008000a00 */
[----:B------:R-:W2:Y:S01]  /*00a0*/  LDC.64 R4, c[0x0][0x390] ;  /* 0x0000e400ff047b82 */ /* 0x000ea20000000a00 */
[----:B0-----:R-:W-:-:S06]  /*00b0*/  IMAD.WIDE R2, R7, 0x4, R2 ;  /* 0x0000000407027825 */ /* 0x001fcc00078e0202 */
[----:B-1----:R-:W3:Y:S01]  /*00c0*/  LDG.E R2, desc[UR4][R2.64] ;  /* 0x0000000402027981 */ /* 0x002ee2000c1e1900 */
[----:B--2---:R-:W-:-:S05]  /*00d0*/  IMAD.WIDE R4, R7, 0x4, R4 ;  /* 0x0000000407047825 */ /* 0x004fca00078e0204 */
[----:B------:R-:W3:Y:S02]  /*00e0*/  LDG.E R7, desc[UR4][R4.64] ;  /* 0x0000000404077981 */ /* 0x000ee4000c1e1900 */
[----:B---3--:R-:W-:-:S05]  /*00f0*/  IADD3 R7, PT, PT, R2, R7, RZ ;  /* 0x0000000702077210 */ /* 0x008fca0007ffe0ff */
[----:B------:R-:W-:Y:S01]  /*0100*/  STG.E desc[UR4][R4.64], R7 ;  /* 0x0000000704007986 */ /* 0x000fe2000c101904 */
[----:B------:R-:W-:Y:S05]  /*0110*/  EXIT ;  /* 0x000000000000794d */ /* 0x000fea0003800000 */
.L_x_0:
[----:B------:R-:W-:-:S00]  /*0120*/  BRA `(.L_x_0) ;  /* 0xfffffffc00fc7947 */ /* 0x000fc0000383ffff */
[----:B------:R-:W-:-:S00]  /*0130*/  NOP ;  /* 0x0000000000007918 */ /* 0x000fc00000000000 */
        /* <DEDUP_REMOVED lines=12> */
.L_x_1:


//--------------------- .nv.shared.reserved.0     --------------------------
	.section	.nv.shared.reserved.0,"aw",@nobits
	.weak		__nv_reservedSMEM_offset_0_alias
	.size		__nv_reservedSMEM_offset_0_alias, 0, 64
	.other		__nv_reservedSMEM_offset_0_alias,@"STO_CUDA_RESERVED_SHARED STV_DEFAULT"
__nv_reservedSMEM_offset_0_alias:
	.zero		0
	.zero		64


//--------------------- .nv.constant0._Z9vectorAddiPiS_ --------------------------
	.section	.nv.constant0._Z9vectorAddiPiS_,"a",@progbits
	.sectionflags	@""
	.align	4
.nv.constant0._Z9vectorAddiPiS_:
	.zero		920


//--------------------- SYMBOLS --------------------------

	.type		.nv.reservedSmem.offset0,@object
	.size		.nv.reservedSmem.offset0,0x4
